//
// Generated by NVIDIA NVVM Compiler
//
// Compiler Build ID: CL-36424714
// Cuda compilation tools, release 13.0, V13.0.88
// Based on NVVM 20.0.0
//

.version 9.0
.target sm_100
.address_size 64

	// .globl	_Z21compPointReprojectionPfS_S_S_iiPiii

.visible .entry _Z21compPointReprojectionPfS_S_S_iiPiii(
	.param .u64 .ptr .align 1 _Z21compPointReprojectionPfS_S_S_iiPiii_param_0,
	.param .u64 .ptr .align 1 _Z21compPointReprojectionPfS_S_S_iiPiii_param_1,
	.param .u64 .ptr .align 1 _Z21compPointReprojectionPfS_S_S_iiPiii_param_2,
	.param .u64 .ptr .align 1 _Z21compPointReprojectionPfS_S_S_iiPiii_param_3,
	.param .u32 _Z21compPointReprojectionPfS_S_S_iiPiii_param_4,
	.param .u32 _Z21compPointReprojectionPfS_S_S_iiPiii_param_5,
	.param .u64 .ptr .align 1 _Z21compPointReprojectionPfS_S_S_iiPiii_param_6,
	.param .u32 _Z21compPointReprojectionPfS_S_S_iiPiii_param_7,
	.param .u32 _Z21compPointReprojectionPfS_S_S_iiPiii_param_8
)
{
	.reg .pred 	%p<4>;
	.reg .b32 	%r<22>;
	.reg .b32 	%f<55>;
	.reg .b64 	%rd<11>;

	ld.param.u64 	%rd1, [_Z21compPointReprojectionPfS_S_S_iiPiii_param_0];
	ld.param.u64 	%rd2, [_Z21compPointReprojectionPfS_S_S_iiPiii_param_2];
	ld.param.u64 	%rd3, [_Z21compPointReprojectionPfS_S_S_iiPiii_param_3];
	ld.param.u32 	%r6, [_Z21compPointReprojectionPfS_S_S_iiPiii_param_4];
	ld.param.u32 	%r3, [_Z21compPointReprojectionPfS_S_S_iiPiii_param_5];
	ld.param.u64 	%rd4, [_Z21compPointReprojectionPfS_S_S_iiPiii_param_6];
	ld.param.u32 	%r4, [_Z21compPointReprojectionPfS_S_S_iiPiii_param_7];
	ld.param.u32 	%r5, [_Z21compPointReprojectionPfS_S_S_iiPiii_param_8];
	mov.u32 	%r8, %ctaid.x;
	mov.u32 	%r9, %ntid.x;
	mov.u32 	%r10, %tid.x;
	mad.lo.s32 	%r1, %r8, %r9, %r10;
	mov.u32 	%r11, %ctaid.y;
	mov.u32 	%r12, %ntid.y;
	mov.u32 	%r13, %tid.y;
	mad.lo.s32 	%r14, %r11, %r12, %r13;
	setp.ge.s32 	%p1, %r1, %r3;
	setp.ge.s32 	%p2, %r14, %r6;
	or.pred  	%p3, %p1, %p2;
	@%p3 bra 	$L__BB0_2;
	cvta.to.global.u64 	%rd5, %rd2;
	cvta.to.global.u64 	%rd6, %rd4;
	cvta.to.global.u64 	%rd7, %rd3;
	cvta.to.global.u64 	%rd8, %rd1;
	cvt.rn.f32.s32 	%f1, %r1;
	cvt.rn.f32.u32 	%f2, %r14;
	ld.global.f32 	%f3, [%rd8];
	fma.rn.f32 	%f4, %f3, %f1, 0f00000000;
	ld.global.f32 	%f5, [%rd8+4];
	fma.rn.f32 	%f6, %f5, %f2, %f4;
	ld.global.f32 	%f7, [%rd8+8];
	add.f32 	%f8, %f6, %f7;
	ld.global.f32 	%f9, [%rd8+12];
	fma.rn.f32 	%f10, %f9, %f1, 0f00000000;
	ld.global.f32 	%f11, [%rd8+16];
	fma.rn.f32 	%f12, %f11, %f2, %f10;
	ld.global.f32 	%f13, [%rd8+20];
	add.f32 	%f14, %f12, %f13;
	ld.global.f32 	%f15, [%rd8+24];
	fma.rn.f32 	%f16, %f15, %f1, 0f00000000;
	ld.global.f32 	%f17, [%rd8+28];
	fma.rn.f32 	%f18, %f17, %f2, %f16;
	ld.global.f32 	%f19, [%rd8+32];
	add.f32 	%f20, %f18, %f19;
	ld.global.f32 	%f21, [%rd5+32];
	ld.global.f32 	%f22, [%rd5+36];
	ld.global.f32 	%f23, [%rd5+40];
	ld.global.f32 	%f24, [%rd5+44];
	neg.f32 	%f25, %f24;
	mul.f32 	%f26, %f22, %f14;
	fma.rn.f32 	%f27, %f21, %f8, %f26;
	fma.rn.f32 	%f28, %f23, %f20, %f27;
	div.rn.f32 	%f29, %f25, %f28;
	mul.f32 	%f30, %f29, %f8;
	mul.f32 	%f31, %f29, %f14;
	mul.f32 	%f32, %f29, %f20;
	ld.global.f32 	%f33, [%rd7];
	fma.rn.f32 	%f34, %f33, %f30, 0f00000000;
	ld.global.f32 	%f35, [%rd7+4];
	fma.rn.f32 	%f36, %f35, %f31, %f34;
	ld.global.f32 	%f37, [%rd7+8];
	fma.rn.f32 	%f38, %f37, %f32, %f36;
	ld.global.f32 	%f39, [%rd7+12];
	add.f32 	%f40, %f38, %f39;
	ld.global.f32 	%f41, [%rd7+16];
	fma.rn.f32 	%f42, %f41, %f30, 0f00000000;
	ld.global.f32 	%f43, [%rd7+20];
	fma.rn.f32 	%f44, %f43, %f31, %f42;
	ld.global.f32 	%f45, [%rd7+24];
	fma.rn.f32 	%f46, %f45, %f32, %f44;
	ld.global.f32 	%f47, [%rd7+28];
	add.f32 	%f48, %f46, %f47;
	cvt.rn.f32.s32 	%f49, %r5;
	div.rn.f32 	%f50, %f40, %f49;
	shr.u32 	%r15, %r4, 31;
	add.s32 	%r16, %r4, %r15;
	shr.s32 	%r17, %r16, 1;
	cvt.rn.f32.s32 	%f51, %r17;
	add.f32 	%f52, %f50, %f51;
	cvt.rzi.s32.f32 	%r18, %f52;
	div.rn.f32 	%f53, %f48, %f49;
	add.f32 	%f54, %f53, %f51;
	cvt.rzi.s32.f32 	%r19, %f54;
	mad.lo.s32 	%r20, %r18, %r4, %r19;
	mad.lo.s32 	%r21, %r3, %r14, %r1;
	mul.wide.s32 	%rd9, %r21, 4;
	add.s64 	%rd10, %rd6, %rd9;
	st.global.u32 	[%rd10], %r20;
$L__BB0_2:
	ret;

}


// ===== COMPILED SASS (sm_100) =====

	.target	sm_100

	.elftype	@"ET_EXEC"


//--------------------- .note.nv.tkinfo           --------------------------
	.section	.note.nv.tkinfo,"",@"SHT_NOTE"
	.sectionflags	@"SHF_NOTE_NV_TKINFO"
	.tkinfo
        /*0018*/ 	.word	0x00000002
        /*0030*/ 	.string	""
        /*0030*/ 	.string	"ptxas"
        /*0030*/ 	.string	"Cuda compilation tools, release 13.0, V13.0.88"
        /*0030*/ 	.string	"Build cuda_13.0.r13.0/compiler.36424714_0"
        /*0030*/ 	.string	"-arch sm_100 -m 64 "



//--------------------- .note.nv.cuinfo           --------------------------
	.section	.note.nv.cuinfo,"",@"SHT_NOTE"
	.sectionflags	@"SHF_NOTE_NV_CUINFO"
        /*0018*/ 	.short	0x0002
        /*001a*/ 	.short	0x0064
        /*001c*/ 	.short	0x0082
	.zero		2


//--------------------- .nv.info                  --------------------------
	.section	.nv.info,"",@"SHT_CUDA_INFO"
	.align	4


	//----- nvinfo : EIATTR_REGCOUNT
	.align		4
        /*0000*/ 	.byte	0x04, 0x2f
        /*0002*/ 	.short	(.L_1 - .L_0)
	.align		4
.L_0:
        /*0004*/ 	.word	index@(_Z21compPointReprojectionPfS_S_S_iiPiii)
        /*0008*/ 	.word	0x0000001b


	//----- nvinfo : EIATTR_FRAME_SIZE
	.align		4
.L_1:
        /*000c*/ 	.byte	0x04, 0x11
        /*000e*/ 	.short	(.L_3 - .L_2)
	.align		4
.L_2:
        /*0010*/ 	.word	index@($__internal_0_$__cuda_sm3x_div_rn_noftz_f32_slowpath)
        /*0014*/ 	.word	0x00000000


	//----- nvinfo : EIATTR_FRAME_SIZE
	.align		4
.L_3:
        /*0018*/ 	.byte	0x04, 0x11
        /*001a*/ 	.short	(.L_5 - .L_4)
	.align		4
.L_4:
        /*001c*/ 	.word	index@(_Z21compPointReprojectionPfS_S_S_iiPiii)
        /*0020*/ 	.word	0x00000000


	//----- nvinfo : EIATTR_MIN_STACK_SIZE
	.align		4
.L_5:
        /*0024*/ 	.byte	0x04, 0x12
        /*0026*/ 	.short	(.L_7 - .L_6)
	.align		4
.L_6:
        /*0028*/ 	.word	index@(_Z21compPointReprojectionPfS_S_S_iiPiii)
        /*002c*/ 	.word	0x00000000
.L_7:


//--------------------- .nv.compat                --------------------------
	.section	.nv.compat,"",@"SHT_CUDA_COMPAT_INFO"
	.align	4
        /*0000*/ 	.byte	0x02, 0x09, 0x00, 0x00, 0x02, 0x02, 0x01, 0x00, 0x02, 0x05, 0x05, 0x00, 0x03, 0x07, 0x01, 0x01
        /*0010*/ 	.byte	0x02, 0x03, 0x00, 0x00, 0x02, 0x06, 0x01, 0x00, 0x04, 0x0b, 0x08, 0x00, 0x01, 0x00, 0x00, 0x00
        /*0020*/ 	.byte	0x00, 0x00, 0x00, 0x00


//--------------------- .nv.info._Z21compPointReprojectionPfS_S_S_iiPiii --------------------------
	.section	.nv.info._Z21compPointReprojectionPfS_S_S_iiPiii,"",@"SHT_CUDA_INFO"
	.sectionflags	@""
	.align	4


	//----- nvinfo : EIATTR_CUDA_API_VERSION
	.align		4
        /*0000*/ 	.byte	0x04, 0x37
        /*0002*/ 	.short	(.L_9 - .L_8)
.L_8:
        /*0004*/ 	.word	0x00000082


	//----- nvinfo : EIATTR_KPARAM_INFO
	.align		4
.L_9:
        /*0008*/ 	.byte	0x04, 0x17
        /*000a*/ 	.short	(.L_11 - .L_10)
.L_10:
        /*000c*/ 	.word	0x00000000
        /*0010*/ 	.short	0x0008
        /*0012*/ 	.short	0x0034
        /*0014*/ 	.byte	0x00, 0xf0, 0x11, 0x00


	//----- nvinfo : EIATTR_KPARAM_INFO
	.align		4
.L_11:
        /*0018*/ 	.byte	0x04, 0x17
        /*001a*/ 	.short	(.L_13 - .L_12)
.L_12:
        /*001c*/ 	.word	0x00000000
        /*0020*/ 	.short	0x0007
        /*0022*/ 	.short	0x0030
        /*0024*/ 	.byte	0x00, 0xf0, 0x11, 0x00


	//----- nvinfo : EIATTR_KPARAM_INFO
	.align		4
.L_13:
        /*0028*/ 	.byte	0x04, 0x17
        /*002a*/ 	.short	(.L_15 - .L_14)
.L_14:
        /*002c*/ 	.word	0x00000000
        /*0030*/ 	.short	0x0006
        /*0032*/ 	.short	0x0028
        /*0034*/ 	.byte	0x00, 0xf5, 0x21, 0x00


	//----- nvinfo : EIATTR_KPARAM_INFO
	.align		4
.L_15:
        /*0038*/ 	.byte	0x04, 0x17
        /*003a*/ 	.short	(.L_17 - .L_16)
.L_16:
        /*003c*/ 	.word	0x00000000
        /*0040*/ 	.short	0x0005
        /*0042*/ 	.short	0x0024
        /*0044*/ 	.byte	0x00, 0xf0, 0x11, 0x00


	//----- nvinfo : EIATTR_KPARAM_INFO
	.align		4
.L_17:
        /*0048*/ 	.byte	0x04, 0x17
        /*004a*/ 	.short	(.L_19 - .L_18)
.L_18:
        /*004c*/ 	.word	0x00000000
        /*0050*/ 	.short	0x0004
        /*0052*/ 	.short	0x0020
        /*0054*/ 	.byte	0x00, 0xf0, 0x11, 0x00


	//----- nvinfo : EIATTR_KPARAM_INFO
	.align		4
.L_19:
        /*0058*/ 	.byte	0x04, 0x17
        /*005a*/ 	.short	(.L_21 - .L_20)
.L_20:
        /*005c*/ 	.word	0x00000000
        /*0060*/ 	.short	0x0003
        /*0062*/ 	.short	0x0018
        /*0064*/ 	.byte	0x00, 0xf5, 0x21, 0x00


	//----- nvinfo : EIATTR_KPARAM_INFO
	.align		4
.L_21:
        /*0068*/ 	.byte	0x04, 0x17
        /*006a*/ 	.short	(.L_23 - .L_22)
.L_22:
        /*006c*/ 	.word	0x00000000
        /*0070*/ 	.short	0x0002
        /*0072*/ 	.short	0x0010
        /*0074*/ 	.byte	0x00, 0xf5, 0x21, 0x00


	//----- nvinfo : EIATTR_KPARAM_INFO
	.align		4
.L_23:
        /*0078*/ 	.byte	0x04, 0x17
        /*007a*/ 	.short	(.L_25 - .L_24)
.L_24:
        /*007c*/ 	.word	0x00000000
        /*0080*/ 	.short	0x0001
        /*0082*/ 	.short	0x0008
        /*0084*/ 	.byte	0x00, 0xf5, 0x21, 0x00


	//----- nvinfo : EIATTR_KPARAM_INFO
	.align		4
.L_25:
        /*0088*/ 	.byte	0x04, 0x17
        /*008a*/ 	.short	(.L_27 - .L_26)
.L_26:
        /*008c*/ 	.word	0x00000000
        /*0090*/ 	.short	0x0000
        /*0092*/ 	.short	0x0000
        /*0094*/ 	.byte	0x00, 0xf5, 0x21, 0x00


	//----- nvinfo : EIATTR_SPARSE_MMA_MASK
	.align		4
.L_27:
        /*0098*/ 	.byte	0x03, 0x50
        /*009a*/ 	.short	0x0000


	//----- nvinfo : EIATTR_MAXREG_COUNT
	.align		4
        /*009c*/ 	.byte	0x03, 0x1b
        /*009e*/ 	.short	0x00ff


	//----- nvinfo : EIATTR_MERCURY_ISA_VERSION
	.align		4
        /*00a0*/ 	.byte	0x03, 0x5f
        /*00a2*/ 	.short	0x0101


	//----- nvinfo : EIATTR_VRC_CTA_INIT_COUNT
	.align		4
        /*00a4*/ 	.byte	0x02, 0x4a
	.zero		1
	.zero		1


	//----- nvinfo : EIATTR_EXIT_INSTR_OFFSETS
	.align		4
        /*00a8*/ 	.byte	0x04, 0x1c
        /*00aa*/ 	.short	(.L_29 - .L_28)


	//   ....[0]....
.L_28:
        /*00ac*/ 	.word	0x000000c0


	//   ....[1]....
        /*00b0*/ 	.word	0x00000780


	//----- nvinfo : EIATTR_CRS_STACK_SIZE
	.align		4
.L_29:
        /*00b4*/ 	.byte	0x04, 0x1e
        /*00b6*/ 	.short	(.L_31 - .L_30)
.L_30:
        /*00b8*/ 	.word	0x00000000


	//----- nvinfo : EIATTR_CBANK_PARAM_SIZE
	.align		4
.L_31:
        /*00bc*/ 	.byte	0x03, 0x19
        /*00be*/ 	.short	0x0038


	//----- nvinfo : EIATTR_PARAM_CBANK
	.align		4
        /*00c0*/ 	.byte	0x04, 0x0a
        /*00c2*/ 	.short	(.L_33 - .L_32)
	.align		4
.L_32:
        /*00c4*/ 	.word	index@(.nv.constant0._Z21compPointReprojectionPfS_S_S_iiPiii)
        /*00c8*/ 	.short	0x0380
        /*00ca*/ 	.short	0x0038


	//----- nvinfo : EIATTR_SW_WAR
	.align		4
.L_33:
        /*00cc*/ 	.byte	0x04, 0x36
        /*00ce*/ 	.short	(.L_35 - .L_34)
.L_34:
        /*00d0*/ 	.word	0x00000008
.L_35:


//--------------------- .nv.callgraph             --------------------------
	.section	.nv.callgraph,"",@"SHT_CUDA_CALLGRAPH"
	.align	4
	.sectionentsize	8
	.align		4
        /*0000*/ 	.word	0x00000000
	.align		4
        /*0004*/ 	.word	0xffffffff
	.align		4
        /*0008*/ 	.word	0x00000000
	.align		4
        /*000c*/ 	.word	0xfffffffe
	.align		4
        /*0010*/ 	.word	0x00000000
	.align		4
        /*0014*/ 	.word	0xfffffffd
	.align		4
        /*0018*/ 	.word	0x00000000
	.align		4
        /*001c*/ 	.word	0xfffffffc


//--------------------- .text._Z21compPointReprojectionPfS_S_S_iiPiii --------------------------
	.section	.text._Z21compPointReprojectionPfS_S_S_iiPiii,"ax",@progbits
	.align	128
        .global         _Z21compPointReprojectionPfS_S_S_iiPiii
        .type           _Z21compPointReprojectionPfS_S_S_iiPiii,@function
        .size           _Z21compPointReprojectionPfS_S_S_iiPiii,(.L_x_18 - _Z21compPointReprojectionPfS_S_S_iiPiii)
        .other          _Z21compPointReprojectionPfS_S_S_iiPiii,@"STO_CUDA_ENTRY STV_DEFAULT"
_Z21compPointReprojectionPfS_S_S_iiPiii:
.text._Z21compPointReprojectionPfS_S_S_iiPiii:
[----:B------:R-:W-:Y:S01]  /*0000*/  LDC R1, c[0x0][0x37c] ;  /* 0x0000df00ff017b82 */ /* 0x000fe20000000800 */
[----:B------:R-:W0:Y:S07]  /*0010*/  S2R R3, SR_TID.Y ;  /* 0x0000000000037919 */ /* 0x000e2e0000002200 */
[----:B------:R-:W1:Y:S01]  /*0020*/  LDC R7, c[0x0][0x360] ;  /* 0x0000d800ff077b82 */ /* 0x000e620000000800 */
[----:B------:R-:W2:Y:S01]  /*0030*/  LDCU.64 UR6, c[0x0][0x3a0] ;  /* 0x00007400ff0677ac */ /* 0x000ea20008000a00 */
[----:B------:R-:W1:Y:S06]  /*0040*/  S2R R0, SR_TID.X ;  /* 0x0000000000007919 */ /* 0x000e6c0000002100 */
[----:B------:R-:W0:Y:S08]  /*0050*/  S2UR UR5, SR_CTAID.Y ;  /* 0x00000000000579c3 */ /* 0x000e300000002600 */
[----:B------:R-:W0:Y:S08]  /*0060*/  LDC R4, c[0x0][0x364] ;  /* 0x0000d900ff047b82 */ /* 0x000e300000000800 */
[----:B------:R-:W1:Y:S01]  /*0070*/  S2UR UR4, SR_CTAID.X ;  /* 0x00000000000479c3 */ /* 0x000e620000002500 */
[----:B0-----:R-:W-:-:S05]  /*0080*/  IMAD R4, R4, UR5, R3 ;  /* 0x0000000504047c24 */ /* 0x001fca000f8e0203 */
[----:B--2---:R-:W-:Y:S01]  /*0090*/  ISETP.GE.AND P0, PT, R4, UR6, PT ;  /* 0x0000000604007c0c */ /* 0x004fe2000bf06270 */
[----:B-1----:R-:W-:-:S05]  /*00a0*/  IMAD R7, R7, UR4, R0 ;  /* 0x0000000407077c24 */ /* 0x002fca000f8e0200 */
[----:B------:R-:W-:-:S13]  /*00b0*/  ISETP.GE.OR P0, PT, R7, UR7, P0 ;  /* 0x0000000707007c0c */ /* 0x000fda0008706670 */
[----:B------:R-:W-:Y:S05]  /*00c0*/  @P0 EXIT ;  /* 0x000000000000094d */ /* 0x000fea0003800000 */
[----:B------:R-:W0:Y:S01]  /*00d0*/  LDC.64 R10, c[0x0][0x380] ;  /* 0x0000e000ff0a7b82 */ /* 0x000e220000000a00 */
[----:B------:R-:W0:Y:S07]  /*00e0*/  LDCU.64 UR6, c[0x0][0x358] ;  /* 0x00006b00ff0677ac */ /* 0x000e2e0008000a00 */
[----:B------:R-:W1:Y:S01]  /*00f0*/  LDC.64 R8, c[0x0][0x390] ;  /* 0x0000e400ff087b82 */ /* 0x000e620000000a00 */
[----:B0-----:R-:W2:Y:S04]  /*0100*/  LDG.E R13, desc[UR6][R10.64+0xc] ;  /* 0x00000c060a0d7981 */ /* 0x001ea8000c1e1900 */
[----:B------:R-:W3:Y:S04]  /*0110*/  LDG.E R3, desc[UR6][R10.64] ;  /* 0x000000060a037981 */ /* 0x000ee8000c1e1900 */
[----:B------:R-:W4:Y:S04]  /*0120*/  LDG.E R15, desc[UR6][R10.64+0x10] ;  /* 0x000010060a0f7981 */ /* 0x000f28000c1e1900 */
[----:B------:R-:W5:Y:S04]  /*0130*/  LDG.E R5, desc[UR6][R10.64+0x18] ;  /* 0x000018060a057981 */ /* 0x000f68000c1e1900 */
[----:B------:R-:W5:Y:S04]  /*0140*/  LDG.E R14, desc[UR6][R10.64+0x4] ;  /* 0x000004060a0e7981 */ /* 0x000f68000c1e1900 */
[----:B------:R-:W5:Y:S04]  /*0150*/  LDG.E R18, desc[UR6][R10.64+0x14] ;  /* 0x000014060a127981 */ /* 0x000f68000c1e1900 */
[----:B------:R-:W5:Y:S04]  /*0160*/  LDG.E R16, desc[UR6][R10.64+0x8] ;  /* 0x000008060a107981 */ /* 0x000f68000c1e1900 */
[----:B------:R-:W5:Y:S04]  /*0170*/  LDG.E R20, desc[UR6][R10.64+0x1c] ;  /* 0x00001c060a147981 */ /* 0x000f68000c1e1900 */
[----:B-1----:R-:W5:Y:S04]  /*0180*/  LDG.E R24, desc[UR6][R8.64+0x24] ;  /* 0x0000240608187981 */ /* 0x002f68000c1e1900 */
[----:B------:R0:W5:Y:S04]  /*0190*/  LDG.E R22, desc[UR6][R10.64+0x20] ;  /* 0x000020060a167981 */ /* 0x000168000c1e1900 */
[----:B------:R-:W5:Y:S04]  /*01a0*/  LDG.E R17, desc[UR6][R8.64+0x20] ;  /* 0x0000200608117981 */ /* 0x000f68000c1e1900 */
[----:B------:R-:W5:Y:S04]  /*01b0*/  LDG.E R6, desc[UR6][R8.64+0x28] ;  /* 0x0000280608067981 */ /* 0x000f68000c1e1900 */
[----:B------:R1:W5:Y:S01]  /*01c0*/  LDG.E R0, desc[UR6][R8.64+0x2c] ;  /* 0x00002c0608007981 */ /* 0x000362000c1e1900 */
[----:B------:R-:W-:-:S02]  /*01d0*/  I2FP.F32.S32 R2, R7 ;  /* 0x0000000700027245 */ /* 0x000fc40000201400 */
[----:B------:R-:W-:Y:S01]  /*01e0*/  I2FP.F32.U32 R12, R4 ;  /* 0x00000004000c7245 */ /* 0x000fe20000201000 */
[----:B------:R-:W-:Y:S02]  /*01f0*/  BSSY.RECONVERGENT B0, `(.L_x_0) ;  /* 0x0000018000007945 */ /* 0x000fe40003800200 */
[C---:B--2---:R-:W-:Y:S01]  /*0200*/  FFMA R13, R2.reuse, R13, RZ ;  /* 0x0000000d020d7223 */ /* 0x044fe200000000ff */
[----:B---3--:R-:W-:-:S03]  /*0210*/  FFMA R3, R2, R3, RZ ;  /* 0x0000000302037223 */ /* 0x008fc600000000ff */
[----:B----4-:R-:W-:Y:S01]  /*0220*/  FFMA R13, R12, R15, R13 ;  /* 0x0000000f0c0d7223 */ /* 0x010fe2000000000d */
[----:B-----5:R-:W-:Y:S01]  /*0230*/  FFMA R15, R2, R5, RZ ;  /* 0x00000005020f7223 */ /* 0x020fe200000000ff */
[C---:B------:R-:W-:Y:S02]  /*0240*/  FFMA R3, R12.reuse, R14, R3 ;  /* 0x0000000e0c037223 */ /* 0x040fe40000000003 */
[----:B------:R-:W-:Y:S02]  /*0250*/  FADD R5, R13, R18 ;  /* 0x000000120d057221 */ /* 0x000fe40000000000 */
[----:B0-----:R-:W-:Y:S01]  /*0260*/  FADD R10, R3, R16 ;  /* 0x00000010030a7221 */ /* 0x001fe20000000000 */
[----:B------:R-:W-:Y:S01]  /*0270*/  FFMA R15, R12, R20, R15 ;  /* 0x000000140c0f7223 */ /* 0x000fe2000000000f */
[----:B------:R-:W-:-:S03]  /*0280*/  FMUL R3, R5, R24 ;  /* 0x0000001805037220 */ /* 0x000fc60000400000 */
[----:B-1----:R-:W-:Y:S01]  /*0290*/  FADD R9, R15, R22 ;  /* 0x000000160f097221 */ /* 0x002fe20000000000 */
[----:B------:R-:W-:-:S04]  /*02a0*/  FFMA R2, R10, R17, R3 ;  /* 0x000000110a027223 */ /* 0x000fc80000000003 */
[----:B------:R-:W-:-:S04]  /*02b0*/  FFMA R3, R9, R6, R2 ;  /* 0x0000000609037223 */ /* 0x000fc80000000002 */
[----:B------:R-:W0:Y:S08]  /*02c0*/  MUFU.RCP R2, R3 ;  /* 0x0000000300027308 */ /* 0x000e300000001000 */
[----:B------:R-:W1:Y:S01]  /*02d0*/  FCHK P0, -R0, R3 ;  /* 0x0000000300007302 */ /* 0x000e620000000100 */
[----:B0-----:R-:W-:-:S04]  /*02e0*/  FFMA R11, -R3, R2, 1 ;  /* 0x3f800000030b7423 */ /* 0x001fc80000000102 */
[----:B------:R-:W-:-:S04]  /*02f0*/  FFMA R11, R2, R11, R2 ;  /* 0x0000000b020b7223 */ /* 0x000fc80000000002 */
[----:B------:R-:W-:-:S04]  /*0300*/  FFMA R2, -R0, R11, RZ ;  /* 0x0000000b00027223 */ /* 0x000fc800000001ff */
[----:B------:R-:W-:-:S04]  /*0310*/  FFMA R6, -R3, R2, -R0 ;  /* 0x0000000203067223 */ /* 0x000fc80000000900 */
[----:B------:R-:W-:Y:S01]  /*0320*/  FFMA R2, R11, R6, R2 ;  /* 0x000000060b027223 */ /* 0x000fe20000000002 */
[----:B-1----:R-:W-:Y:S06]  /*0330*/  @!P0 BRA `(.L_x_1) ;  /* 0x00000000000c8947 */ /* 0x002fec0003800000 */
[----:B------:R-:W-:Y:S01]  /*0340*/  FADD R2, -R0, -RZ ;  /* 0x800000ff00027221 */ /* 0x000fe20000000100 */
[----:B------:R-:W-:-:S07]  /*0350*/  MOV R8, 0x370 ;  /* 0x0000037000087802 */ /* 0x000fce0000000f00 */
[----:B------:R-:W-:Y:S05]  /*0360*/  CALL.REL.NOINC `($__internal_0_$__cuda_sm3x_div_rn_noftz_f32_slowpath) ;  /* 0x0000000400087944 */ /* 0x000fea0003c00000 */
.L_x_1:
[----:B------:R-:W-:Y:S05]  /*0370*/  BSYNC.RECONVERGENT B0 ;  /* 0x0000000000007941 */ /* 0x000fea0003800200 */
.L_x_0:
[----:B------:R-:W0:Y:S01]  /*0380*/  LDC.64 R12, c[0x0][0x398] ;  /* 0x0000e600ff0c7b82 */ /* 0x000e220000000a00 */
[----:B------:R-:W1:Y:S01]  /*0390*/  LDCU UR4, c[0x0][0x3b4] ;  /* 0x00007680ff0477ac */ /* 0x000e620008000800 */
[----:B0-----:R-:W2:Y:S04]  /*03a0*/  LDG.E R11, desc[UR6][R12.64] ;  /* 0x000000060c0b7981 */ /* 0x001ea8000c1e1900 */
[----:B------:R-:W3:Y:S04]  /*03b0*/  LDG.E R14, desc[UR6][R12.64+0x4] ;  /* 0x000004060c0e7981 */ /* 0x000ee8000c1e1900 */
[----:B------:R-:W4:Y:S04]  /*03c0*/  LDG.E R15, desc[UR6][R12.64+0x8] ;  /* 0x000008060c0f7981 */ /* 0x000f28000c1e1900 */
[----:B------:R-:W5:Y:S04]  /*03d0*/  LDG.E R17, desc[UR6][R12.64+0xc] ;  /* 0x00000c060c117981 */ /* 0x000f68000c1e1900 */
[----:B------:R-:W5:Y:S04]  /*03e0*/  LDG.E R19, desc[UR6][R12.64+0x10] ;  /* 0x000010060c137981 */ /* 0x000f68000c1e1900 */
[----:B------:R-:W5:Y:S04]  /*03f0*/  LDG.E R16, desc[UR6][R12.64+0x14] ;  /* 0x000014060c107981 */ /* 0x000f68000c1e1900 */
[----:B------:R-:W5:Y:S04]  /*0400*/  LDG.E R6, desc[UR6][R12.64+0x18] ;  /* 0x000018060c067981 */ /* 0x000f68000c1e1900 */
[----:B------:R-:W5:Y:S01]  /*0410*/  LDG.E R8, desc[UR6][R12.64+0x1c] ;  /* 0x00001c060c087981 */ /* 0x000f62000c1e1900 */
[----:B-1----:R-:W-:Y:S01]  /*0420*/  I2FP.F32.S32 R3, UR4 ;  /* 0x0000000400037c45 */ /* 0x002fe20008201400 */
[-C--:B------:R-:W-:Y:S01]  /*0430*/  FMUL R0, R10, R2.reuse ;  /* 0x000000020a007220 */ /* 0x080fe20000400000 */
[----:B------:R-:W-:-:S02]  /*0440*/  FMUL R5, R5, R2 ;  /* 0x0000000205057220 */ /* 0x000fc40000400000 */
[----:B------:R-:W0:Y:S01]  /*0450*/  MUFU.RCP R18, R3 ;  /* 0x0000000300127308 */ /* 0x000e220000001000 */
[----:B------:R-:W-:Y:S01]  /*0460*/  FMUL R9, R9, R2 ;  /* 0x0000000209097220 */ /* 0x000fe20000400000 */
[----:B------:R-:W-:Y:S01]  /*0470*/  BSSY.RECONVERGENT B0, `(.L_x_2) ;  /* 0x0000013000007945 */ /* 0x000fe20003800200 */
[----:B--2---:R-:W-:-:S04]  /*0480*/  FFMA R10, R0, R11, RZ ;  /* 0x0000000b000a7223 */ /* 0x004fc800000000ff */
[----:B---3--:R-:W-:-:S04]  /*0490*/  FFMA R10, R5, R14, R10 ;  /* 0x0000000e050a7223 */ /* 0x008fc8000000000a */
[----:B----4-:R-:W-:-:S04]  /*04a0*/  FFMA R2, R9, R15, R10 ;  /* 0x0000000f09027223 */ /* 0x010fc8000000000a */
[----:B-----5:R-:W-:Y:S01]  /*04b0*/  FADD R2, R2, R17 ;  /* 0x0000001102027221 */ /* 0x020fe20000000000 */
[----:B0-----:R-:W-:-:S03]  /*04c0*/  FFMA R11, -R3, R18, 1 ;  /* 0x3f800000030b7423 */ /* 0x001fc60000000112 */
[----:B------:R-:W0:Y:S01]  /*04d0*/  FCHK P0, R2, R3 ;  /* 0x0000000302007302 */ /* 0x000e220000000000 */
[----:B------:R-:W-:Y:S01]  /*04e0*/  FFMA R0, R0, R19, RZ ;  /* 0x0000001300007223 */ /* 0x000fe200000000ff */
[----:B------:R-:W-:-:S03]  /*04f0*/  FFMA R11, R18, R11, R18 ;  /* 0x0000000b120b7223 */ /* 0x000fc60000000012 */
[----:B------:R-:W-:Y:S01]  /*0500*/  FFMA R0, R5, R16, R0 ;  /* 0x0000001005007223 */ /* 0x000fe20000000000 */
[----:B------:R-:W-:-:S03]  /*0510*/  FFMA R10, R2, R11, RZ ;  /* 0x0000000b020a7223 */ /* 0x000fc600000000ff */
[----:B------:R-:W-:Y:S01]  /*0520*/  FFMA R9, R9, R6, R0 ;  /* 0x0000000609097223 */ /* 0x000fe20000000000 */
[----:B------:R-:W-:-:S03]  /*0530*/  FFMA R5, -R3, R10, R2 ;  /* 0x0000000a03057223 */ /* 0x000fc60000000102 */
[----:B------:R-:W-:Y:S01]  /*0540*/  FADD R0, R9, R8 ;  /* 0x0000000809007221 */ /* 0x000fe20000000000 */
[----:B------:R-:W-:Y:S01]  /*0550*/  FFMA R5, R11, R5, R10 ;  /* 0x000000050b057223 */ /* 0x000fe2000000000a */
[----:B0-----:R-:W-:Y:S06]  /*0560*/  @!P0 BRA `(.L_x_3) ;  /* 0x00000000000c8947 */ /* 0x001fec0003800000 */
[----:B------:R-:W-:-:S07]  /*0570*/  MOV R8, 0x590 ;  /* 0x0000059000087802 */ /* 0x000fce0000000f00 */
[----:B------:R-:W-:Y:S05]  /*0580*/  CALL.REL.NOINC `($__internal_0_$__cuda_sm3x_div_rn_noftz_f32_slowpath) ;  /* 0x0000000000807944 */ /* 0x000fea0003c00000 */
[----:B------:R-:W-:-:S07]  /*0590*/  MOV R5, R2 ;  /* 0x0000000200057202 */ /* 0x000fce0000000f00 */
.L_x_3:
[----:B------:R-:W-:Y:S05]  /*05a0*/  BSYNC.RECONVERGENT B0 ;  /* 0x0000000000007941 */ /* 0x000fea0003800200 */
.L_x_2:
[----:B------:R-:W0:Y:S01]  /*05b0*/  LDCU UR4, c[0x0][0x3b0] ;  /* 0x00007600ff0477ac */ /* 0x000e220008000800 */
[----:B------:R-:W1:Y:S01]  /*05c0*/  MUFU.RCP R2, R3 ;  /* 0x0000000300027308 */ /* 0x000e620000001000 */
[----:B------:R-:W-:Y:S07]  /*05d0*/  BSSY.RECONVERGENT B0, `(.L_x_4) ;  /* 0x0000011000007945 */ /* 0x000fee0003800200 */
[----:B------:R-:W2:Y:S01]  /*05e0*/  FCHK P0, R0, R3 ;  /* 0x0000000300007302 */ /* 0x000ea20000000000 */
[----:B0-----:R-:W-:Y:S01]  /*05f0*/  ULEA.HI UR4, UR4, UR4, URZ, 0x1 ;  /* 0x0000000404047291 */ /* 0x001fe2000f8f08ff */
[----:B-1----:R-:W-:-:S03]  /*0600*/  FFMA R9, -R3, R2, 1 ;  /* 0x3f80000003097423 */ /* 0x002fc60000000102 */
[----:B------:R-:W-:Y:S01]  /*0610*/  USHF.R.S32.HI UR4, URZ, 0x1, UR4 ;  /* 0x00000001ff047899 */ /* 0x000fe20008011404 */
[----:B------:R-:W-:-:S04]  /*0620*/  FFMA R11, R2, R9, R2 ;  /* 0x00000009020b7223 */ /* 0x000fc80000000002 */
[----:B------:R-:W-:Y:S01]  /*0630*/  FFMA R2, R0, R11, RZ ;  /* 0x0000000b00027223 */ /* 0x000fe200000000ff */
[----:B------:R-:W-:-:S03]  /*0640*/  I2FP.F32.S32 R6, UR4 ;  /* 0x0000000400067c45 */ /* 0x000fc60008201400 */
[----:B------:R-:W-:Y:S02]  /*0650*/  FFMA R9, -R3, R2, R0 ;  /* 0x0000000203097223 */ /* 0x000fe40000000100 */
[----:B------:R-:W-:Y:S02]  /*0660*/  FADD R5, R6, R5 ;  /* 0x0000000506057221 */ /* 0x000fe40000000000 */
[----:B------:R-:W-:-:S04]  /*0670*/  FFMA R9, R11, R9, R2 ;  /* 0x000000090b097223 */ /* 0x000fc80000000002 */
[----:B------:R-:W0:Y:S01]  /*0680*/  F2I.TRUNC.NTZ R5, R5 ;  /* 0x0000000500057305 */ /* 0x000e22000020f100 */
[----:B--2---:R-:W-:Y:S05]  /*0690*/  @!P0 BRA `(.L_x_5) ;  /* 0x0000000000108947 */ /* 0x004fea0003800000 */
[----:B------:R-:W-:Y:S01]  /*06a0*/  IMAD.MOV.U32 R2, RZ, RZ, R0 ;  /* 0x000000ffff027224 */ /* 0x000fe200078e0000 */
[----:B------:R-:W-:-:S07]  /*06b0*/  MOV R8, 0x6d0 ;  /* 0x000006d000087802 */ /* 0x000fce0000000f00 */
[----:B0-----:R-:W-:Y:S05]  /*06c0*/  CALL.REL.NOINC `($__internal_0_$__cuda_sm3x_div_rn_noftz_f32_slowpath) ;  /* 0x0000000000307944 */ /* 0x001fea0003c00000 */
[----:B------:R-:W-:-:S07]  /*06d0*/  MOV R9, R2 ;  /* 0x0000000200097202 */ /* 0x000fce0000000f00 */
.L_x_5:
[----:B------:R-:W-:Y:S05]  /*06e0*/  BSYNC.RECONVERGENT B0 ;  /* 0x0000000000007941 */ /* 0x000fea0003800200 */
.L_x_4:
[----:B------:R-:W1:Y:S01]  /*06f0*/  LDC.64 R2, c[0x0][0x3a8] ;  /* 0x0000ea00ff027b82 */ /* 0x000e620000000a00 */
[----:B------:R-:W2:Y:S01]  /*0700*/  LDCU UR5, c[0x0][0x3a4] ;  /* 0x00007480ff0577ac */ /* 0x000ea20008000800 */
[----:B------:R-:W-:Y:S01]  /*0710*/  FADD R9, R6, R9 ;  /* 0x0000000906097221 */ /* 0x000fe20000000000 */
[----:B------:R-:W0:Y:S03]  /*0720*/  LDCU UR4, c[0x0][0x3b0] ;  /* 0x00007600ff0477ac */ /* 0x000e260008000800 */
[----:B------:R-:W0:Y:S01]  /*0730*/  F2I.TRUNC.NTZ R0, R9 ;  /* 0x0000000900007305 */ /* 0x000e22000020f100 */
[----:B--2---:R-:W-:Y:S02]  /*0740*/  IMAD R7, R4, UR5, R7 ;  /* 0x0000000504077c24 */ /* 0x004fe4000f8e0207 */
[----:B0-----:R-:W-:Y:S02]  /*0750*/  IMAD R5, R5, UR4, R0 ;  /* 0x0000000405057c24 */ /* 0x001fe4000f8e0200 */
[----:B-1----:R-:W-:-:S05]  /*0760*/  IMAD.WIDE R2, R7, 0x4, R2 ;  /* 0x0000000407027825 */ /* 0x002fca00078e0202 */
[----:B------:R-:W-:Y:S01]  /*0770*/  STG.E desc[UR6][R2.64], R5 ;  /* 0x0000000502007986 */ /* 0x000fe2000c101906 */
[----:B------:R-:W-:Y:S05]  /*0780*/  EXIT ;  /* 0x000000000000794d */ /* 0x000fea0003800000 */
        .weak           $__internal_0_$__cuda_sm3x_div_rn_noftz_f32_slowpath
        .type           $__internal_0_$__cuda_sm3x_div_rn_noftz_f32_slowpath,@function
        .size           $__internal_0_$__cuda_sm3x_div_rn_noftz_f32_slowpath,(.L_x_18 - $__internal_0_$__cuda_sm3x_div_rn_noftz_f32_slowpath)
$__internal_0_$__cuda_sm3x_div_rn_noftz_f32_slowpath:
[--C-:B------:R-:W-:Y:S01]  /*0790*/  SHF.R.U32.HI R12, RZ, 0x17, R3.reuse ;  /* 0x00000017ff0c7819 */ /* 0x100fe20000011603 */
[----:B------:R-:W-:Y:S01]  /*07a0*/  BSSY.RECONVERGENT B1, `(.L_x_6) ;  /* 0x0000063000017945 */ /* 0x000fe20003800200 */
[----:B------:R-:W-:Y:S01]  /*07b0*/  SHF.R.U32.HI R11, RZ, 0x17, R2 ;  /* 0x00000017ff0b7819 */ /* 0x000fe20000011602 */
[----:B------:R-:W-:Y:S01]  /*07c0*/  IMAD.MOV.U32 R13, RZ, RZ, R3 ;  /* 0x000000ffff0d7224 */ /* 0x000fe200078e0003 */
[----:B------:R-:W-:Y:S02]  /*07d0*/  LOP3.LUT R12, R12, 0xff, RZ, 0xc0, !PT ;  /* 0x000000ff0c0c7812 */ /* 0x000fe400078ec0ff */
[----:B------:R-:W-:-:S03]  /*07e0*/  LOP3.LUT R15, R11, 0xff, RZ, 0xc0, !PT ;  /* 0x000000ff0b0f7812 */ /* 0x000fc600078ec0ff */
[----:B------:R-:W-:Y:S01]  /*07f0*/  VIADD R16, R12, 0xffffffff ;  /* 0xffffffff0c107836 */ /* 0x000fe20000000000 */
[----:B------:R-:W-:-:S04]  /*0800*/  IADD3 R14, PT, PT, R15, -0x1, RZ ;  /* 0xffffffff0f0e7810 */ /* 0x000fc80007ffe0ff */
[----:B------:R-:W-:-:S04]  /*0810*/  ISETP.GT.U32.AND P0, PT, R16, 0xfd, PT ;  /* 0x000000fd1000780c */ /* 0x000fc80003f04070 */
[----:B------:R-:W-:-:S13]  /*0820*/  ISETP.GT.U32.OR P0, PT, R14, 0xfd, P0 ;  /* 0x000000fd0e00780c */ /* 0x000fda0000704470 */
[----:B------:R-:W-:Y:S01]  /*0830*/  @!P0 MOV R11, RZ ;  /* 0x000000ff000b8202 */ /* 0x000fe20000000f00 */
[----:B------:R-:W-:Y:S06]  /*0840*/  @!P0 BRA `(.L_x_7) ;  /* 0x00000000005c8947 */ /* 0x000fec0003800000 */
[----:B------:R-:W-:Y:S02]  /*0850*/  FSETP.GTU.FTZ.AND P0, PT, |R2|, +INF , PT ;  /* 0x7f8000000200780b */ /* 0x000fe40003f1c200 */
[----:B------:R-:W-:-:S04]  /*0860*/  FSETP.GTU.FTZ.AND P1, PT, |R3|, +INF , PT ;  /* 0x7f8000000300780b */ /* 0x000fc80003f3c200 */
[----:B------:R-:W-:-:S13]  /*0870*/  PLOP3.LUT P0, PT, P0, P1, PT, 0xf8, 0x8f ;  /* 0x00000000008f781c */ /* 0x000fda0000703f70 */
[----:B------:R-:W-:Y:S05]  /*0880*/  @P0 BRA `(.L_x_8) ;  /* 0x00000004004c0947 */ /* 0x000fea0003800000 */
[----:B------:R-:W-:-:S13]  /*0890*/  LOP3.LUT P0, RZ, R13, 0x7fffffff, R2, 0xc8, !PT ;  /* 0x7fffffff0dff7812 */ /* 0x000fda000780c802 */
[----:B------:R-:W-:Y:S05]  /*08a0*/  @!P0 BRA `(.L_x_9) ;  /* 0x00000004003c8947 */ /* 0x000fea0003800000 */
[C---:B------:R-:W-:Y:S02]  /*08b0*/  FSETP.NEU.FTZ.AND P2, PT, |R2|.reuse, +INF , PT ;  /* 0x7f8000000200780b */ /* 0x040fe40003f5d200 */
[----:B------:R-:W-:Y:S02]  /*08c0*/  FSETP.NEU.FTZ.AND P1, PT, |R3|, +INF , PT ;  /* 0x7f8000000300780b */ /* 0x000fe40003f3d200 */
[----:B------:R-:W-:-:S11]  /*08d0*/  FSETP.NEU.FTZ.AND P0, PT, |R2|, +INF , PT ;  /* 0x7f8000000200780b */ /* 0x000fd60003f1d200 */
[----:B------:R-:W-:Y:S05]  /*08e0*/  @!P1 BRA !P2, `(.L_x_9) ;  /* 0x00000004002c9947 */ /* 0x000fea0005000000 */
[----:B------:R-:W-:-:S04]  /*08f0*/  LOP3.LUT P2, RZ, R2, 0x7fffffff, RZ, 0xc0, !PT ;  /* 0x7fffffff02ff7812 */ /* 0x000fc8000784c0ff */
[----:B------:R-:W-:-:S13]  /*0900*/  PLOP3.LUT P1, PT, P1, P2, PT, 0x2f, 0xf2 ;  /* 0x0000000000f2781c */ /* 0x000fda0000f24577 */
[----:B------:R-:W-:Y:S05]  /*0910*/  @P1 BRA `(.L_x_10) ;  /* 0x0000000400181947 */ /* 0x000fea0003800000 */
[----:B------:R-:W-:-:S04]  /*0920*/  LOP3.LUT P1, RZ, R13, 0x7fffffff, RZ, 0xc0, !PT ;  /* 0x7fffffff0dff7812 */ /* 0x000fc8000782c0ff */
[----:B------:R-:W-:-:S13]  /*0930*/  PLOP3.LUT P0, PT, P0, P1, PT, 0x2f, 0xf2 ;  /* 0x0000000000f2781c */ /* 0x000fda0000702577 */
[----:B------:R-:W-:Y:S05]  /*0940*/  @P0 BRA `(.L_x_11) ;  /* 0x0000000400000947 */ /* 0x000fea0003800000 */
[----:B------:R-:W-:Y:S02]  /*0950*/  ISETP.GE.AND P0, PT, R14, RZ, PT ;  /* 0x000000ff0e00720c */ /* 0x000fe40003f06270 */
[----:B------:R-:W-:-:S11]  /*0960*/  ISETP.GE.AND P1, PT, R16, RZ, PT ;  /* 0x000000ff1000720c */ /* 0x000fd60003f26270 */
[----:B------:R-:W-:Y:S01]  /*0970*/  @P0 IMAD.MOV.U32 R11, RZ, RZ, RZ ;  /* 0x000000ffff0b0224 */ /* 0x000fe200078e00ff */
[----:B------:R-:W-:Y:S01]  /*0980*/  @!P0 MOV R11, 0xffffffc0 ;  /* 0xffffffc0000b8802 */ /* 0x000fe20000000f00 */
[----:B------:R-:W-:Y:S01]  /*0990*/  @!P0 FFMA R2, R2, 1.84467440737095516160e+19, RZ ;  /* 0x5f80000002028823 */ /* 0x000fe200000000ff */
[----:B------:R-:W-:-:S03]  /*09a0*/  @!P1 FFMA R13, R3, 1.84467440737095516160e+19, RZ ;  /* 0x5f800000030d9823 */ /* 0x000fc600000000ff */
[----:B------:R-:W-:-:S07]  /*09b0*/  @!P1 VIADD R11, R11, 0x40 ;  /* 0x000000400b0b9836 */ /* 0x000fce0000000000 */
.L_x_7:
[----:B------:R-:W-:Y:S01]  /*09c0*/  LEA R14, R12, 0xc0800000, 0x17 ;  /* 0xc08000000c0e7811 */ /* 0x000fe200078eb8ff */
[----:B------:R-:W-:Y:S01]  /*09d0*/  BSSY.RECONVERGENT B2, `(.L_x_12) ;  /* 0x0000036000027945 */ /* 0x000fe20003800200 */
[----:B------:R-:W-:Y:S02]  /*09e0*/  IADD3 R15, PT, PT, R15, -0x7f, RZ ;  /* 0xffffff810f0f7810 */ /* 0x000fe40007ffe0ff */
[----:B------:R-:W-:-:S03]  /*09f0*/  IADD3 R14, PT, PT, -R14, R13, RZ ;  /* 0x0000000d0e0e7210 */ /* 0x000fc60007ffe1ff */
[C---:B------:R-:W-:Y:S01]  /*0a00*/  IMAD R2, R15.reuse, -0x800000, R2 ;  /* 0xff8000000f027824 */ /* 0x040fe200078e0202 */
[----:B------:R0:W1:Y:S01]  /*0a10*/  MUFU.RCP R13, R14 ;  /* 0x0000000e000d7308 */ /* 0x0000620000001000 */
[----:B------:R-:W-:Y:S01]  /*0a20*/  FADD.FTZ R17, -R14, -RZ ;  /* 0x800000ff0e117221 */ /* 0x000fe20000010100 */
[----:B0-----:R-:W-:-:S05]  /*0a30*/  IADD3 R14, PT, PT, R15, 0x7f, -R12 ;  /* 0x0000007f0f0e7810 */ /* 0x001fca0007ffe80c */
[----:B------:R-:W-:Y:S02]  /*0a40*/  IMAD.IADD R11, R14, 0x1, R11 ;  /* 0x000000010e0b7824 */ /* 0x000fe400078e020b */
[----:B-1----:R-:W-:-:S04]  /*0a50*/  FFMA R16, R13, R17, 1 ;  /* 0x3f8000000d107423 */ /* 0x002fc80000000011 */
[----:B------:R-:W-:-:S04]  /*0a60*/  FFMA R13, R13, R16, R13 ;  /* 0x000000100d0d7223 */ /* 0x000fc8000000000d */
[----:B------:R-:W-:-:S04]  /*0a70*/  FFMA R16, R2, R13, RZ ;  /* 0x0000000d02107223 */ /* 0x000fc800000000ff */
[----:B------:R-:W-:-:S04]  /*0a80*/  FFMA R18, R17, R16, R2 ;  /* 0x0000001011127223 */ /* 0x000fc80000000002 */
[----:B------:R-:W-:-:S04]  /*0a90*/  FFMA R18, R13, R18, R16 ;  /* 0x000000120d127223 */ /* 0x000fc80000000010 */
[----:B------:R-:W-:-:S04]  /*0aa0*/  FFMA R17, R17, R18, R2 ;  /* 0x0000001211117223 */ /* 0x000fc80000000002 */
[----:B------:R-:W-:-:S05]  /*0ab0*/  FFMA R2, R13, R17, R18 ;  /* 0x000000110d027223 */ /* 0x000fca0000000012 */
[----:B------:R-:W-:-:S04]  /*0ac0*/  SHF.R.U32.HI R12, RZ, 0x17, R2 ;  /* 0x00000017ff0c7819 */ /* 0x000fc80000011602 */
[----:B------:R-:W-:-:S04]  /*0ad0*/  LOP3.LUT R12, R12, 0xff, RZ, 0xc0, !PT ;  /* 0x000000ff0c0c7812 */ /* 0x000fc800078ec0ff */
[----:B------:R-:W-:-:S04]  /*0ae0*/  IADD3 R15, PT, PT, R12, R11, RZ ;  /* 0x0000000b0c0f7210 */ /* 0x000fc80007ffe0ff */
[----:B------:R-:W-:-:S04]  /*0af0*/  IADD3 R12, PT, PT, R15, -0x1, RZ ;  /* 0xffffffff0f0c7810 */ /* 0x000fc80007ffe0ff */
[----:B------:R-:W-:-:S13]  /*0b00*/  ISETP.GE.U32.AND P0, PT, R12, 0xfe, PT ;  /* 0x000000fe0c00780c */ /* 0x000fda0003f06070 */
[----:B------:R-:W-:Y:S05]  /*0b10*/  @!P0 BRA `(.L_x_13) ;  /* 0x0000000000808947 */ /* 0x000fea0003800000 */
[----:B------:R-:W-:-:S13]  /*0b20*/  ISETP.GT.AND P0, PT, R15, 0xfe, PT ;  /* 0x000000fe0f00780c */ /* 0x000fda0003f04270 */
[----:B------:R-:W-:Y:S05]  /*0b30*/  @P0 BRA `(.L_x_14) ;  /* 0x00000000006c0947 */ /* 0x000fea0003800000 */
[----:B------:R-:W-:-:S13]  /*0b40*/  ISETP.GE.AND P0, PT, R15, 0x1, PT ;  /* 0x000000010f00780c */ /* 0x000fda0003f06270 */
[----:B------:R-:W-:Y:S05]  /*0b50*/  @P0 BRA `(.L_x_15) ;  /* 0x0000000000740947 */ /* 0x000fea0003800000 */
[----:B------:R-:W-:Y:S02]  /*0b60*/  ISETP.GE.AND P0, PT, R15, -0x18, PT ;  /* 0xffffffe80f00780c */ /* 0x000fe40003f06270 */
[----:B------:R-:W-:-:S11]  /*0b70*/  LOP3.LUT R2, R2, 0x80000000, RZ, 0xc0, !PT ;  /* 0x8000000002027812 */ /* 0x000fd600078ec0ff */
[----:B------:R-:W-:Y:S05]  /*0b80*/  @!P0 BRA `(.L_x_15) ;  /* 0x0000000000688947 */ /* 0x000fea0003800000 */
[CCC-:B------:R-:W-:Y:S01]  /*0b90*/  FFMA.RZ R11, R13.reuse, R17.reuse, R18.reuse ;  /* 0x000000110d0b7223 */ /* 0x1c0fe2000000c012 */
[-CC-:B------:R-:W-:Y:S01]  /*0ba0*/  FFMA.RM R12, R13, R17.reuse, R18.reuse ;  /* 0x000000110d0c7223 */ /* 0x180fe20000004012 */
[C---:B------:R-:W-:Y:S02]  /*0bb0*/  ISETP.NE.AND P2, PT, R15.reuse, RZ, PT ;  /* 0x000000ff0f00720c */ /* 0x040fe40003f45270 */
[----:B------:R-:W-:Y:S02]  /*0bc0*/  ISETP.NE.AND P1, PT, R15, RZ, PT ;  /* 0x000000ff0f00720c */ /* 0x000fe40003f25270 */
[----:B------:R-:W-:Y:S01]  /*0bd0*/  LOP3.LUT R14, R11, 0x7fffff, RZ, 0xc0, !PT ;  /* 0x007fffff0b0e7812 */ /* 0x000fe200078ec0ff */
[----:B------:R-:W-:Y:S01]  /*0be0*/  FFMA.RP R11, R13, R17, R18 ;  /* 0x000000110d0b7223 */ /* 0x000fe20000008012 */
[C---:B------:R-:W-:Y:S01]  /*0bf0*/  VIADD R13, R15.reuse, 0x20 ;  /* 0x000000200f0d7836 */ /* 0x040fe20000000000 */
[----:B------:R-:W-:Y:S02]  /*0c00*/  IADD3 R15, PT, PT, -R15, RZ, RZ ;  /* 0x000000ff0f0f7210 */ /* 0x000fe40007ffe1ff */
[----:B------:R-:W-:-:S02]  /*0c10*/  LOP3.LUT R14, R14, 0x800000, RZ, 0xfc, !PT ;  /* 0x008000000e0e7812 */ /* 0x000fc400078efcff */
[----:B------:R-:W-:Y:S02]  /*0c20*/  FSETP.NEU.FTZ.AND P0, PT, R11, R12, PT ;  /* 0x0000000c0b00720b */ /* 0x000fe40003f1d000 */
[----:B------:R-:W-:Y:S02]  /*0c30*/  SHF.L.U32 R13, R14, R13, RZ ;  /* 0x0000000d0e0d7219 */ /* 0x000fe400000006ff */
[----:B------:R-:W-:Y:S02]  /*0c40*/  SEL R11, R15, RZ, P2 ;  /* 0x000000ff0f0b7207 */ /* 0x000fe40001000000 */
[----:B------:R-:W-:Y:S02]  /*0c50*/  ISETP.NE.AND P1, PT, R13, RZ, P1 ;  /* 0x000000ff0d00720c */ /* 0x000fe40000f25270 */
[----:B------:R-:W-:Y:S02]  /*0c60*/  SHF.R.U32.HI R11, RZ, R11, R14 ;  /* 0x0000000bff0b7219 */ /* 0x000fe4000001160e */
[----:B------:R-:W-:-:S02]  /*0c70*/  PLOP3.LUT P0, PT, P0, P1, PT, 0xf8, 0x8f ;  /* 0x00000000008f781c */ /* 0x000fc40000703f70 */
[----:B------:R-:W-:Y:S02]  /*0c80*/  SHF.R.U32.HI R13, RZ, 0x1, R11 ;  /* 0x00000001ff0d7819 */ /* 0x000fe4000001160b */
[----:B------:R-:W-:-:S04]  /*0c90*/  SEL R12, RZ, 0x1, !P0 ;  /* 0x00000001ff0c7807 */ /* 0x000fc80004000000 */
[----:B------:R-:W-:-:S04]  /*0ca0*/  LOP3.LUT R12, R12, 0x1, R13, 0xf8, !PT ;  /* 0x000000010c0c7812 */ /* 0x000fc800078ef80d */
[----:B------:R-:W-:-:S04]  /*0cb0*/  LOP3.LUT R12, R12, R11, RZ, 0xc0, !PT ;  /* 0x0000000b0c0c7212 */ /* 0x000fc800078ec0ff */
[----:B------:R-:W-:-:S04]  /*0cc0*/  IADD3 R13, PT, PT, R13, R12, RZ ;  /* 0x0000000c0d0d7210 */ /* 0x000fc80007ffe0ff */
[----:B------:R-:W-:Y:S01]  /*0cd0*/  LOP3.LUT R2, R13, R2, RZ, 0xfc, !PT ;  /* 0x000000020d027212 */ /* 0x000fe200078efcff */
[----:B------:R-:W-:Y:S06]  /*0ce0*/  BRA `(.L_x_15) ;  /* 0x0000000000107947 */ /* 0x000fec0003800000 */
.L_x_14:
[----:B------:R-:W-:-:S04]  /*0cf0*/  LOP3.LUT R2, R2, 0x80000000, RZ, 0xc0, !PT ;  /* 0x8000000002027812 */ /* 0x000fc800078ec0ff */
[----:B------:R-:W-:Y:S01]  /*0d00*/  LOP3.LUT R2, R2, 0x7f800000, RZ, 0xfc, !PT ;  /* 0x7f80000002027812 */ /* 0x000fe200078efcff */
[----:B------:R-:W-:Y:S06]  /*0d10*/  BRA `(.L_x_15) ;  /* 0x0000000000047947 */ /* 0x000fec0003800000 */
.L_x_13:
[----:B------:R-:W-:-:S07]  /*0d20*/  IMAD R2, R11, 0x800000, R2 ;  /* 0x008000000b027824 */ /* 0x000fce00078e0202 */
.L_x_15:
[----:B------:R-:W-:Y:S05]  /*0d30*/  BSYNC.RECONVERGENT B2 ;  /* 0x0000000000027941 */ /* 0x000fea0003800200 */
.L_x_12:
[----:B------:R-:W-:Y:S05]  /*0d40*/  BRA `(.L_x_16) ;  /* 0x0000000000207947 */ /* 0x000fea0003800000 */
.L_x_11:
[----:B------:R-:W-:-:S04]  /*0d50*/  LOP3.LUT R2, R13, 0x80000000, R2, 0x48, !PT ;  /* 0x800000000d027812 */ /* 0x000fc800078e4802 */
[----:B------:R-:W-:Y:S01]  /*0d60*/  LOP3.LUT R2, R2, 0x7f800000, RZ, 0xfc, !PT ;  /* 0x7f80000002027812 */ /* 0x000fe200078efcff */
[----:B------:R-:W-:Y:S06]  /*0d70*/  BRA `(.L_x_16) ;  /* 0x0000000000147947 */ /* 0x000fec0003800000 */
.L_x_10:
[----:B------:R-:W-:Y:S01]  /*0d80*/  LOP3.LUT R2, R13, 0x80000000, R2, 0x48, !PT ;  /* 0x800000000d027812 */ /* 0x000fe200078e4802 */
[----:B------:R-:W-:Y:S06]  /*0d90*/  BRA `(.L_x_16) ;  /* 0x00000000000c7947 */ /* 0x000fec0003800000 */
.L_x_9:
[----:B------:R-:W0:Y:S01]  /*0da0*/  MUFU.RSQ R2, -QNAN ;  /* 0xffc0000000027908 */ /* 0x000e220000001400 */
[----:B------:R-:W-:Y:S05]  /*0db0*/  BRA `(.L_x_16) ;  /* 0x0000000000047947 */ /* 0x000fea0003800000 */
.L_x_8:
[----:B------:R-:W-:-:S07]  /*0dc0*/  FADD.FTZ R2, R2, R3 ;  /* 0x0000000302027221 */ /* 0x000fce0000010000 */
.L_x_16:
[----:B------:R-:W-:Y:S05]  /*0dd0*/  BSYNC.RECONVERGENT B1 ;  /* 0x0000000000017941 */ /* 0x000fea0003800200 */
.L_x_6:
[----:B------:R-:W-:Y:S01]  /*0de0*/  HFMA2 R13, -RZ, RZ, 0, 0 ;  /* 0x00000000ff0d7431 */ /* 0x000fe200000001ff */
[----:B------:R-:W-:-:S04]  /*0df0*/  MOV R12, R8 ;  /* 0x00000008000c7202 */ /* 0x000fc80000000f00 */
[----:B0-----:R-:W-:Y:S05]  /*0e00*/  RET.REL.NODEC R12 `(_Z21compPointReprojectionPfS_S_S_iiPiii) ;  /* 0xfffffff00c7c7950 */ /* 0x001fea0003c3ffff */
.L_x_17:
[----:B------:R-:W-:-:S00]  /*0e10*/  BRA `(.L_x_17) ;  /* 0xfffffffc00fc7947 */ /* 0x000fc0000383ffff */
[----:B------:R-:W-:-:S00]  /*0e20*/  NOP ;  /* 0x0000000000007918 */ /* 0x000fc00000000000 */
        /* <DEDUP_REMOVED lines=13> */
.L_x_18:


//--------------------- .nv.shared.reserved.0     --------------------------
	.section	.nv.shared.reserved.0,"aw",@nobits
	.weak		__nv_reservedSMEM_offset_0_alias
	.size		__nv_reservedSMEM_offset_0_alias, 0, 64
	.other		__nv_reservedSMEM_offset_0_alias,@"STO_CUDA_RESERVED_SHARED STV_DEFAULT"
__nv_reservedSMEM_offset_0_alias:
	.zero		0
	.zero		64


//--------------------- .nv.constant0._Z21compPointReprojectionPfS_S_S_iiPiii --------------------------
	.section	.nv.constant0._Z21compPointReprojectionPfS_S_S_iiPiii,"a",@progbits
	.sectionflags	@""
	.align	4
.nv.constant0._Z21compPointReprojectionPfS_S_S_iiPiii:
	.zero		952


//--------------------- SYMBOLS --------------------------

	.type		.nv.reservedSmem.offset0,@object
	.size		.nv.reservedSmem.offset0,0x4
